	.headerflags	@"EF_CUDA_TEXMODE_UNIFIED EF_CUDA_64BIT_ADDRESS EF_CUDA_ACCELERATORS EF_CUDA_SM90 EF_CUDA_VIRTUAL_SM(EF_CUDA_SM90)"
	.elftype	@"ET_EXEC"


//--------------------- .nv.info                  --------------------------
	.section	.nv.info,"",@"SHT_CUDA_INFO"
	.align	4


	//----- nvinfo : EIATTR_REGCOUNT
	.align		4
        /*0000*/ 	.byte	0x04, 0x2f
        /*0002*/ 	.short	(.L_3 - .L_2)
	.align		4
.L_2:
        /*0004*/ 	.word	index@(triton_poi_fused__native_batch_norm_legit_no_training__unsafe_index_add_mul_relu_sub_threshold_backward_48)
        /*0008*/ 	.word	0x00000020


	//----- nvinfo : EIATTR_MIN_STACK_SIZE
	.align		4
.L_3:
        /*000c*/ 	.byte	0x04, 0x12
        /*000e*/ 	.short	(.L_5 - .L_4)
	.align		4
.L_4:
        /*0010*/ 	.word	index@(triton_poi_fused__native_batch_norm_legit_no_training__unsafe_index_add_mul_relu_sub_threshold_backward_48)
        /*0014*/ 	.word	0x00000000


	//----- nvinfo : EIATTR_FRAME_SIZE
	.align		4
.L_5:
        /*0018*/ 	.byte	0x04, 0x11
        /*001a*/ 	.short	(.L_7 - .L_6)
	.align		4
.L_6:
        /*001c*/ 	.word	index@(triton_poi_fused__native_batch_norm_legit_no_training__unsafe_index_add_mul_relu_sub_threshold_backward_48)
        /*0020*/ 	.word	0x00000000


	//----- nvinfo : EIATTR_MIN_STACK_SIZE
	.align		4
.L_7:
        /*0024*/ 	.byte	0x04, 0x12
        /*0026*/ 	.short	(.L_9 - .L_8)
	.align		4
.L_8:
        /*0028*/ 	.word	index@(triton_poi_fused__native_batch_norm_legit_no_training__unsafe_index_add_mul_relu_sub_threshold_backward_48)
        /*002c*/ 	.word	0x00000000
.L_9:


//--------------------- .nv.info.triton_poi_fused__native_batch_norm_legit_no_training__unsafe_index_add_mul_relu_sub_threshold_backward_48 --------------------------
	.section	.nv.info.triton_poi_fused__native_batch_norm_legit_no_training__unsafe_index_add_mul_relu_sub_threshold_backward_48,"",@"SHT_CUDA_INFO"
	.sectionflags	@""
	.align	4


	//----- nvinfo : EIATTR_CUDA_API_VERSION
	.align		4
        /*0000*/ 	.byte	0x04, 0x37
        /*0002*/ 	.short	(.L_11 - .L_10)
.L_10:
        /*0004*/ 	.word	0x0000007c


	//----- nvinfo : EIATTR_KPARAM_INFO
	.align		4
.L_11:
        /*0008*/ 	.byte	0x04, 0x17
        /*000a*/ 	.short	(.L_13 - .L_12)
.L_12:
        /*000c*/ 	.word	0x00000000
        /*0010*/ 	.short	0x001e
        /*0012*/ 	.short	0x00f0
        /*0014*/ 	.byte	0x00, 0xf0, 0x11, 0x00


	//----- nvinfo : EIATTR_KPARAM_INFO
	.align		4
.L_13:
        /*0018*/ 	.byte	0x04, 0x17
        /*001a*/ 	.short	(.L_15 - .L_14)
.L_14:
        /*001c*/ 	.word	0x00000000
        /*0020*/ 	.short	0x001d
        /*0022*/ 	.short	0x00e8
        /*0024*/ 	.byte	0x00, 0xf4, 0x21, 0x00


	//----- nvinfo : EIATTR_KPARAM_INFO
	.align		4
.L_15:
        /*0028*/ 	.byte	0x04, 0x17
        /*002a*/ 	.short	(.L_17 - .L_16)
.L_16:
        /*002c*/ 	.word	0x00000000
        /*0030*/ 	.short	0x001c
        /*0032*/ 	.short	0x00e0
        /*0034*/ 	.byte	0x00, 0xf4, 0x21, 0x00


	//----- nvinfo : EIATTR_KPARAM_INFO
	.align		4
.L_17:
        /*0038*/ 	.byte	0x04, 0x17
        /*003a*/ 	.short	(.L_19 - .L_18)
.L_18:
        /*003c*/ 	.word	0x00000000
        /*0040*/ 	.short	0x001b
        /*0042*/ 	.short	0x00d8
        /*0044*/ 	.byte	0x00, 0xf4, 0x21, 0x00


	//----- nvinfo : EIATTR_KPARAM_INFO
	.align		4
.L_19:
        /*0048*/ 	.byte	0x04, 0x17
        /*004a*/ 	.short	(.L_21 - .L_20)
.L_20:
        /*004c*/ 	.word	0x00000000
        /*0050*/ 	.short	0x001a
        /*0052*/ 	.short	0x00d0
        /*0054*/ 	.byte	0x00, 0xf4, 0x21, 0x00


	//----- nvinfo : EIATTR_KPARAM_INFO
	.align		4
.L_21:
        /*0058*/ 	.byte	0x04, 0x17
        /*005a*/ 	.short	(.L_23 - .L_22)
.L_22:
        /*005c*/ 	.word	0x00000000
        /*0060*/ 	.short	0x0019
        /*0062*/ 	.short	0x00c8
        /*0064*/ 	.byte	0x00, 0xf4, 0x21, 0x00


	//----- nvinfo : EIATTR_KPARAM_INFO
	.align		4
.L_23:
        /*0068*/ 	.byte	0x04, 0x17
        /*006a*/ 	.short	(.L_25 - .L_24)
.L_24:
        /*006c*/ 	.word	0x00000000
        /*0070*/ 	.short	0x0018
        /*0072*/ 	.short	0x00c0
        /*0074*/ 	.byte	0x00, 0xf4, 0x21, 0x00


	//----- nvinfo : EIATTR_KPARAM_INFO
	.align		4
.L_25:
        /*0078*/ 	.byte	0x04, 0x17
        /*007a*/ 	.short	(.L_27 - .L_26)
.L_26:
        /*007c*/ 	.word	0x00000000
        /*0080*/ 	.short	0x0017
        /*0082*/ 	.short	0x00b8
        /*0084*/ 	.byte	0x00, 0xf4, 0x21, 0x00


	//----- nvinfo : EIATTR_KPARAM_INFO
	.align		4
.L_27:
        /*0088*/ 	.byte	0x04, 0x17
        /*008a*/ 	.short	(.L_29 - .L_28)
.L_28:
        /*008c*/ 	.word	0x00000000
        /*0090*/ 	.short	0x0016
        /*0092*/ 	.short	0x00b0
        /*0094*/ 	.byte	0x00, 0xf4, 0x21, 0x00


	//----- nvinfo : EIATTR_KPARAM_INFO
	.align		4
.L_29:
        /*0098*/ 	.byte	0x04, 0x17
        /*009a*/ 	.short	(.L_31 - .L_30)
.L_30:
        /*009c*/ 	.word	0x00000000
        /*00a0*/ 	.short	0x0015
        /*00a2*/ 	.short	0x00a8
        /*00a4*/ 	.byte	0x00, 0xf4, 0x21, 0x00


	//----- nvinfo : EIATTR_KPARAM_INFO
	.align		4
.L_31:
        /*00a8*/ 	.byte	0x04, 0x17
        /*00aa*/ 	.short	(.L_33 - .L_32)
.L_32:
        /*00ac*/ 	.word	0x00000000
        /*00b0*/ 	.short	0x0014
        /*00b2*/ 	.short	0x00a0
        /*00b4*/ 	.byte	0x00, 0xf4, 0x21, 0x00


	//----- nvinfo : EIATTR_KPARAM_INFO
	.align		4
.L_33:
        /*00b8*/ 	.byte	0x04, 0x17
        /*00ba*/ 	.short	(.L_35 - .L_34)
.L_34:
        /*00bc*/ 	.word	0x00000000
        /*00c0*/ 	.short	0x0013
        /*00c2*/ 	.short	0x0098
        /*00c4*/ 	.byte	0x00, 0xf4, 0x21, 0x00


	//----- nvinfo : EIATTR_KPARAM_INFO
	.align		4
.L_35:
        /*00c8*/ 	.byte	0x04, 0x17
        /*00ca*/ 	.short	(.L_37 - .L_36)
.L_36:
        /*00cc*/ 	.word	0x00000000
        /*00d0*/ 	.short	0x0012
        /*00d2*/ 	.short	0x0090
        /*00d4*/ 	.byte	0x00, 0xf4, 0x21, 0x00


	//----- nvinfo : EIATTR_KPARAM_INFO
	.align		4
.L_37:
        /*00d8*/ 	.byte	0x04, 0x17
        /*00da*/ 	.short	(.L_39 - .L_38)
.L_38:
        /*00dc*/ 	.word	0x00000000
        /*00e0*/ 	.short	0x0011
        /*00e2*/ 	.short	0x0088
        /*00e4*/ 	.byte	0x00, 0xf4, 0x21, 0x00


	//----- nvinfo : EIATTR_KPARAM_INFO
	.align		4
.L_39:
        /*00e8*/ 	.byte	0x04, 0x17
        /*00ea*/ 	.short	(.L_41 - .L_40)
.L_40:
        /*00ec*/ 	.word	0x00000000
        /*00f0*/ 	.short	0x0010
        /*00f2*/ 	.short	0x0080
        /*00f4*/ 	.byte	0x00, 0xf4, 0x21, 0x00


	//----- nvinfo : EIATTR_KPARAM_INFO
	.align		4
.L_41:
        /*00f8*/ 	.byte	0x04, 0x17
        /*00fa*/ 	.short	(.L_43 - .L_42)
.L_42:
        /*00fc*/ 	.word	0x00000000
        /*0100*/ 	.short	0x000f
        /*0102*/ 	.short	0x0078
        /*0104*/ 	.byte	0x00, 0xf4, 0x21, 0x00


	//----- nvinfo : EIATTR_KPARAM_INFO
	.align		4
.L_43:
        /*0108*/ 	.byte	0x04, 0x17
        /*010a*/ 	.short	(.L_45 - .L_44)
.L_44:
        /*010c*/ 	.word	0x00000000
        /*0110*/ 	.short	0x000e
        /*0112*/ 	.short	0x0070
        /*0114*/ 	.byte	0x00, 0xf4, 0x21, 0x00


	//----- nvinfo : EIATTR_KPARAM_INFO
	.align		4
.L_45:
        /*0118*/ 	.byte	0x04, 0x17
        /*011a*/ 	.short	(.L_47 - .L_46)
.L_46:
        /*011c*/ 	.word	0x00000000
        /*0120*/ 	.short	0x000d
        /*0122*/ 	.short	0x0068
        /*0124*/ 	.byte	0x00, 0xf4, 0x21, 0x00


	//----- nvinfo : EIATTR_KPARAM_INFO
	.align		4
.L_47:
        /*0128*/ 	.byte	0x04, 0x17
        /*012a*/ 	.short	(.L_49 - .L_48)
.L_48:
        /*012c*/ 	.word	0x00000000
        /*0130*/ 	.short	0x000c
        /*0132*/ 	.short	0x0060
        /*0134*/ 	.byte	0x00, 0xf4, 0x21, 0x00


	//----- nvinfo : EIATTR_KPARAM_INFO
	.align		4
.L_49:
        /*0138*/ 	.byte	0x04, 0x17
        /*013a*/ 	.short	(.L_51 - .L_50)
.L_50:
        /*013c*/ 	.word	0x00000000
        /*0140*/ 	.short	0x000b
        /*0142*/ 	.short	0x0058
        /*0144*/ 	.byte	0x00, 0xf4, 0x21, 0x00


	//----- nvinfo : EIATTR_KPARAM_INFO
	.align		4
.L_51:
        /*0148*/ 	.byte	0x04, 0x17
        /*014a*/ 	.short	(.L_53 - .L_52)
.L_52:
        /*014c*/ 	.word	0x00000000
        /*0150*/ 	.short	0x000a
        /*0152*/ 	.short	0x0050
        /*0154*/ 	.byte	0x00, 0xf4, 0x21, 0x00


	//----- nvinfo : EIATTR_KPARAM_INFO
	.align		4
.L_53:
        /*0158*/ 	.byte	0x04, 0x17
        /*015a*/ 	.short	(.L_55 - .L_54)
.L_54:
        /*015c*/ 	.word	0x00000000
        /*0160*/ 	.short	0x0009
        /*0162*/ 	.short	0x0048
        /*0164*/ 	.byte	0x00, 0xf4, 0x21, 0x00


	//----- nvinfo : EIATTR_KPARAM_INFO
	.align		4
.L_55:
        /*0168*/ 	.byte	0x04, 0x17
        /*016a*/ 	.short	(.L_57 - .L_56)
.L_56:
        /*016c*/ 	.word	0x00000000
        /*0170*/ 	.short	0x0008
        /*0172*/ 	.short	0x0040
        /*0174*/ 	.byte	0x00, 0xf4, 0x21, 0x00


	//----- nvinfo : EIATTR_KPARAM_INFO
	.align		4
.L_57:
        /*0178*/ 	.byte	0x04, 0x17
        /*017a*/ 	.short	(.L_59 - .L_58)
.L_58:
        /*017c*/ 	.word	0x00000000
        /*0180*/ 	.short	0x0007
        /*0182*/ 	.short	0x0038
        /*0184*/ 	.byte	0x00, 0xf4, 0x21, 0x00


	//----- nvinfo : EIATTR_KPARAM_INFO
	.align		4
.L_59:
        /*0188*/ 	.byte	0x04, 0x17
        /*018a*/ 	.short	(.L_61 - .L_60)
.L_60:
        /*018c*/ 	.word	0x00000000
        /*0190*/ 	.short	0x0006
        /*0192*/ 	.short	0x0030
        /*0194*/ 	.byte	0x00, 0xf4, 0x21, 0x00


	//----- nvinfo : EIATTR_KPARAM_INFO
	.align		4
.L_61:
        /*0198*/ 	.byte	0x04, 0x17
        /*019a*/ 	.short	(.L_63 - .L_62)
.L_62:
        /*019c*/ 	.word	0x00000000
        /*01a0*/ 	.short	0x0005
        /*01a2*/ 	.short	0x0028
        /*01a4*/ 	.byte	0x00, 0xf4, 0x21, 0x00


	//----- nvinfo : EIATTR_KPARAM_INFO
	.align		4
.L_63:
        /*01a8*/ 	.byte	0x04, 0x17
        /*01aa*/ 	.short	(.L_65 - .L_64)
.L_64:
        /*01ac*/ 	.word	0x00000000
        /*01b0*/ 	.short	0x0004
        /*01b2*/ 	.short	0x0020
        /*01b4*/ 	.byte	0x00, 0xf4, 0x21, 0x00


	//----- nvinfo : EIATTR_KPARAM_INFO
	.align		4
.L_65:
        /*01b8*/ 	.byte	0x04, 0x17
        /*01ba*/ 	.short	(.L_67 - .L_66)
.L_66:
        /*01bc*/ 	.word	0x00000000
        /*01c0*/ 	.short	0x0003
        /*01c2*/ 	.short	0x0018
        /*01c4*/ 	.byte	0x00, 0xf4, 0x21, 0x00


	//----- nvinfo : EIATTR_KPARAM_INFO
	.align		4
.L_67:
        /*01c8*/ 	.byte	0x04, 0x17
        /*01ca*/ 	.short	(.L_69 - .L_68)
.L_68:
        /*01cc*/ 	.word	0x00000000
        /*01d0*/ 	.short	0x0002
        /*01d2*/ 	.short	0x0010
        /*01d4*/ 	.byte	0x00, 0xf4, 0x21, 0x00


	//----- nvinfo : EIATTR_KPARAM_INFO
	.align		4
.L_69:
        /*01d8*/ 	.byte	0x04, 0x17
        /*01da*/ 	.short	(.L_71 - .L_70)
.L_70:
        /*01dc*/ 	.word	0x00000000
        /*01e0*/ 	.short	0x0001
        /*01e2*/ 	.short	0x0008
        /*01e4*/ 	.byte	0x00, 0xf4, 0x21, 0x00


	//----- nvinfo : EIATTR_KPARAM_INFO
	.align		4
.L_71:
        /*01e8*/ 	.byte	0x04, 0x17
        /*01ea*/ 	.short	(.L_73 - .L_72)
.L_72:
        /*01ec*/ 	.word	0x00000000
        /*01f0*/ 	.short	0x0000
        /*01f2*/ 	.short	0x0000
        /*01f4*/ 	.byte	0x00, 0xf4, 0x21, 0x00


	//----- nvinfo : EIATTR_SPARSE_MMA_MASK
	.align		4
.L_73:
        /*01f8*/ 	.byte	0x03, 0x50
        /*01fa*/ 	.short	0x0000


	//----- nvinfo : EIATTR_MAXREG_COUNT
	.align		4
        /*01fc*/ 	.byte	0x03, 0x1b
        /*01fe*/ 	.short	0x00ff


	//----- nvinfo : EIATTR_EXIT_INSTR_OFFSETS
	.align		4
        /*0200*/ 	.byte	0x04, 0x1c
        /*0202*/ 	.short	(.L_75 - .L_74)


	//   ....[0]....
.L_74:
        /*0204*/ 	.word	0x00001330


	//   ....[1]....
        /*0208*/ 	.word	0x00001350


	//----- nvinfo : EIATTR_REQNTID
	.align		4
.L_75:
        /*020c*/ 	.byte	0x04, 0x10
        /*020e*/ 	.short	(.L_77 - .L_76)
.L_76:
        /*0210*/ 	.word	0x00000080
        /*0214*/ 	.word	0x00000001
        /*0218*/ 	.word	0x00000001


	//----- nvinfo : EIATTR_CBANK_PARAM_SIZE
	.align		4
.L_77:
        /*021c*/ 	.byte	0x03, 0x19
        /*021e*/ 	.short	0x00f4


	//----- nvinfo : EIATTR_PARAM_CBANK
	.align		4
        /*0220*/ 	.byte	0x04, 0x0a
        /*0222*/ 	.short	(.L_79 - .L_78)
	.align		4
.L_78:
        /*0224*/ 	.word	index@(.nv.constant0.triton_poi_fused__native_batch_norm_legit_no_training__unsafe_index_add_mul_relu_sub_threshold_backward_48)
        /*0228*/ 	.short	0x0210
        /*022a*/ 	.short	0x00f4


	//----- nvinfo : EIATTR_SW_WAR
	.align		4
.L_79:
        /*022c*/ 	.byte	0x04, 0x36
        /*022e*/ 	.short	(.L_81 - .L_80)
.L_80:
        /*0230*/ 	.word	0x00000008
.L_81:


//--------------------- .nv.callgraph             --------------------------
	.section	.nv.callgraph,"",@"SHT_CUDA_CALLGRAPH"
	.align	4
	.sectionentsize	8
	.align		4
        /*0000*/ 	.word	0x00000000
	.align		4
        /*0004*/ 	.word	0xffffffff
	.align		4
        /*0008*/ 	.word	0x00000000
	.align		4
        /*000c*/ 	.word	0xfffffffe
	.align		4
        /*0010*/ 	.word	0x00000000
	.align		4
        /*0014*/ 	.word	0xfffffffd
	.align		4
        /*0018*/ 	.word	0x00000000
	.align		4
        /*001c*/ 	.word	0xfffffffc


//--------------------- .nv.constant4             --------------------------
	.section	.nv.constant4,"a",@progbits
	.align	8
	.align		8
.nv.constant4:
        /*0000*/ 	.dword	_$_str
	.align		8
        /*0008*/ 	.dword	_$_str_$_2


//--------------------- .text.triton_poi_fused__native_batch_norm_legit_no_training__unsafe_index_add_mul_relu_sub_threshold_backward_48 --------------------------
	.section	.text.triton_poi_fused__native_batch_norm_legit_no_training__unsafe_index_add_mul_relu_sub_threshold_backward_48,"ax",@progbits
	.align	128
        .global         triton_poi_fused__native_batch_norm_legit_no_training__unsafe_index_add_mul_relu_sub_threshold_backward_48
        .type           triton_poi_fused__native_batch_norm_legit_no_training__unsafe_index_add_mul_relu_sub_threshold_backward_48,@function
        .size           triton_poi_fused__native_batch_norm_legit_no_training__unsafe_index_add_mul_relu_sub_threshold_backward_48,(.L_x_1 - triton_poi_fused__native_batch_norm_legit_no_training__unsafe_index_add_mul_relu_sub_threshold_backward_48)
        .other          triton_poi_fused__native_batch_norm_legit_no_training__unsafe_index_add_mul_relu_sub_threshold_backward_48,@"STO_CUDA_ENTRY STV_DEFAULT"
triton_poi_fused__native_batch_norm_legit_no_training__unsafe_index_add_mul_relu_sub_threshold_backward_48:
.text.triton_poi_fused__native_batch_norm_legit_no_training__unsafe_index_add_mul_relu_sub_threshold_backward_48:
[----:B------:R-:W0:Y:S01]  /*0000*/  LDC R1, c[0x0][0x28] ;  /* 0x00000a00ff017b82 */ /* 0x000e220000000800 */
[----:B------:R-:W1:Y:S07]  /*0010*/  S2R R3, SR_TID.X ;  /* 0x0000000000037919 */ /* 0x000e6e0000002100 */
[----:B------:R-:W2:Y:S01]  /*0020*/  LDC.64 R16, c[0x0][0x248] ;  /* 0x00009200ff107b82 */ /* 0x000ea20000000a00 */
[----:B------:R-:W-:Y:S01]  /*0030*/  CS2R R8, SRZ ;  /* 0x0000000000087805 */ /* 0x000fe2000001ff00 */
[----:B------:R-:W-:Y:S01]  /*0040*/  ULDC.64 UR4, c[0x0][0x208] ;  /* 0x0000820000047ab9 */ /* 0x000fe20000000a00 */
[----:B------:R-:W3:Y:S05]  /*0050*/  S2R R0, SR_CTAID.X ;  /* 0x0000000000007919 */ /* 0x000eea0000002500 */
[----:B------:R-:W4:Y:S08]  /*0060*/  LDC.64 R6, c[0x0][0x250] ;  /* 0x00009400ff067b82 */ /* 0x000f300000000a00 */
[----:B------:R-:W5:Y:S08]  /*0070*/  LDC.64 R14, c[0x0][0x270] ;  /* 0x00009c00ff0e7b82 */ /* 0x000f700000000a00 */
[----:B------:R-:W5:Y:S01]  /*0080*/  LDC.64 R12, c[0x0][0x260] ;  /* 0x00009800ff0c7b82 */ /* 0x000f620000000a00 */
[----:B------:R-:W-:Y:S01]  /*0090*/  CS2R R10, SRZ ;  /* 0x00000000000a7805 */ /* 0x000fe2000001ff00 */
[----:B------:R-:W-:Y:S01]  /*00a0*/  ULDC.64 UR6, c[0x0][0x258] ;  /* 0x0000960000067ab9 */ /* 0x000fe20000000a00 */
[----:B-1----:R-:W-:-:S05]  /*00b0*/  LOP3.LUT R3, R3, 0x7f, RZ, 0xc0, !PT ;  /* 0x0000007f03037812 */ /* 0x002fca00078ec0ff */
[----:B---3--:R-:W-:-:S05]  /*00c0*/  IMAD R4, R0, 0x80, R3 ;  /* 0x0000008000047824 */ /* 0x008fca00078e0203 */
[----:B------:R-:W-:Y:S02]  /*00d0*/  SHF.R.S32.HI R3, RZ, 0x1f, R4 ;  /* 0x0000001fff037819 */ /* 0x000fe40000011404 */
[----:B------:R-:W-:Y:S02]  /*00e0*/  ISETP.GE.AND P0, PT, R4, 0x4800, PT ;  /* 0x000048000400780c */ /* 0x000fe40003f06270 */
[----:B------:R-:W-:-:S04]  /*00f0*/  LEA.HI R3, R3, R4, RZ, 0x4 ;  /* 0x0000000403037211 */ /* 0x000fc800078f20ff */
[----:B------:R-:W-:Y:S02]  /*0100*/  SHF.R.S32.HI R19, RZ, 0x4, R3 ;  /* 0x00000004ff137819 */ /* 0x000fe40000011403 */
[----:B------:R-:W-:Y:S02]  /*0110*/  LOP3.LUT R3, R3, 0xfffffff0, RZ, 0xc0, !PT ;  /* 0xfffffff003037812 */ /* 0x000fe400078ec0ff */
[----:B------:R-:W-:-:S03]  /*0120*/  LEA.HI R2, R19, R19, RZ, 0x4 ;  /* 0x0000001313027211 */ /* 0x000fc600078f20ff */
[----:B------:R-:W-:Y:S01]  /*0130*/  IMAD.IADD R3, R4, 0x1, -R3 ;  /* 0x0000000104037824 */ /* 0x000fe200078e0a03 */
[----:B------:R-:W-:-:S05]  /*0140*/  LOP3.LUT R2, R2, 0xfffffff0, RZ, 0xc0, !PT ;  /* 0xfffffff002027812 */ /* 0x000fca00078ec0ff */
[----:B------:R-:W-:-:S04]  /*0150*/  IMAD.IADD R19, R19, 0x1, -R2 ;  /* 0x0000000113137824 */ /* 0x000fc800078e0a02 */
[----:B--2---:R-:W-:-:S05]  /*0160*/  IMAD.WIDE R16, R19, 0x8, R16 ;  /* 0x0000000813107825 */ /* 0x004fca00078e0210 */
[----:B------:R-:W2:Y:S01]  /*0170*/  @!P0 LDG.E.EL.64 R8, desc[UR4][R16.64] ;  /* 0x0000000410088981 */ /* 0x000ea2000c2e1b00 */
[----:B----4-:R-:W-:Y:S01]  /*0180*/  IMAD.WIDE R20, R3, 0x8, R6 ;  /* 0x0000000803147825 */ /* 0x010fe200078e0206 */
[----:B------:R-:W-:-:S03]  /*0190*/  CS2R R6, SRZ ;  /* 0x0000000000067805 */ /* 0x000fc6000001ff00 */
[----:B-----5:R-:W-:Y:S01]  /*01a0*/  IMAD.WIDE R22, R19, 0x8, R14 ;  /* 0x0000000813167825 */ /* 0x020fe200078e020e */
[----:B------:R-:W3:Y:S01]  /*01b0*/  @!P0 LDG.E.EL.64 R10, desc[UR4][R20.64] ;  /* 0x00000004140a8981 */ /* 0x000ee2000c2e1b00 */
[----:B------:R-:W-:Y:S02]  /*01c0*/  CS2R R14, SRZ ;  /* 0x00000000000e7805 */ /* 0x000fe4000001ff00 */
[----:B0-----:R-:W-:Y:S01]  /*01d0*/  IMAD.WIDE R12, R3, 0x8, R12 ;  /* 0x00000008030c7825 */ /* 0x001fe200078e020c */
[----:B------:R-:W4:Y:S04]  /*01e0*/  @!P0 LDG.E.EL.64 R6, desc[UR4][R22.64] ;  /* 0x0000000416068981 */ /* 0x000f28000c2e1b00 */
[----:B------:R-:W5:Y:S01]  /*01f0*/  @!P0 LDG.E.EL.64 R14, desc[UR4][R12.64] ;  /* 0x000000040c0e8981 */ /* 0x000f62000c2e1b00 */
[----:B------:R-:W-:Y:S01]  /*0200*/  IMAD.MOV.U32 R18, RZ, RZ, RZ ;  /* 0x000000ffff127224 */ /* 0x000fe200078e00ff */
[----:B--2---:R-:W-:-:S04]  /*0210*/  SHF.R.U32.HI R2, RZ, 0x1c, R9 ;  /* 0x0000001cff027819 */ /* 0x004fc80000011609 */
[----:B------:R-:W-:Y:S02]  /*0220*/  LOP3.LUT R17, R2, 0x8, RZ, 0xc0, !PT ;  /* 0x0000000802117812 */ /* 0x000fe400078ec0ff */
[----:B---3--:R-:W-:Y:S02]  /*0230*/  SHF.R.U32.HI R5, RZ, 0x1a, R11 ;  /* 0x0000001aff057819 */ /* 0x008fe4000001160b */
[----:B------:R-:W-:Y:S02]  /*0240*/  IADD3 R2, P1, R8, R17, RZ ;  /* 0x0000001108027210 */ /* 0x000fe40007f3e0ff */
[----:B------:R-:W-:Y:S02]  /*0250*/  LEA R17, P2, R10, UR6, 0x2 ;  /* 0x000000060a117c11 */ /* 0x000fe4000f8410ff */
[----:B------:R-:W-:Y:S01]  /*0260*/  LOP3.LUT R20, R5, 0x20, RZ, 0xc0, !PT ;  /* 0x0000002005147812 */ /* 0x000fe200078ec0ff */
[----:B------:R-:W-:Y:S01]  /*0270*/  IMAD.X R21, RZ, RZ, R9, P1 ;  /* 0x000000ffff157224 */ /* 0x000fe200008e0609 */
[----:B----4-:R-:W-:-:S02]  /*0280*/  SHF.R.U32.HI R9, RZ, 0x1c, R7 ;  /* 0x0000001cff097819 */ /* 0x010fc40000011607 */
[----:B------:R-:W-:Y:S02]  /*0290*/  LEA.HI.X R5, R10, UR7, R11, 0x2, P2 ;  /* 0x000000070a057c11 */ /* 0x000fe400090f140b */
[----:B------:R-:W-:Y:S02]  /*02a0*/  LOP3.LUT R9, R9, 0x8, RZ, 0xc0, !PT ;  /* 0x0000000809097812 */ /* 0x000fe400078ec0ff */
[----:B------:R-:W-:Y:S02]  /*02b0*/  SHF.R.S32.HI R10, RZ, 0x18, R0 ;  /* 0x00000018ff0a7819 */ /* 0x000fe40000011400 */
[----:B------:R-:W-:Y:S02]  /*02c0*/  IADD3 R6, P3, R6, R9, RZ ;  /* 0x0000000906067210 */ /* 0x000fe40007f7e0ff */
[----:B------:R-:W-:Y:S02]  /*02d0*/  SGXT R9, R10, 0x1 ;  /* 0x000000010a09781a */ /* 0x000fe40000000200 */
[----:B------:R-:W-:Y:S01]  /*02e0*/  IADD3 R20, P2, R20, R17, RZ ;  /* 0x0000001114147210 */ /* 0x000fe20007f5e0ff */
[----:B------:R-:W-:Y:S01]  /*02f0*/  IMAD.SHL.U32 R25, R6, 0x20, RZ ;  /* 0x0000002006197824 */ /* 0x000fe200078e00ff */
[----:B-----5:R-:W-:Y:S01]  /*0300*/  SHF.R.U32.HI R8, RZ, 0x1a, R15 ;  /* 0x0000001aff087819 */ /* 0x020fe2000001160f */
[----:B------:R-:W0:Y:S01]  /*0310*/  LDC.64 R16, c[0x0][0x280] ;  /* 0x0000a000ff107b82 */ /* 0x000e220000000a00 */
[----:B------:R-:W-:Y:S01]  /*0320*/  LEA R11, P1, R14, UR6, 0x2 ;  /* 0x000000060e0b7c11 */ /* 0x000fe2000f8210ff */
[----:B------:R-:W-:Y:S01]  /*0330*/  IMAD.X R5, RZ, RZ, R5, P2 ;  /* 0x000000ffff057224 */ /* 0x000fe200010e0605 */
[----:B------:R-:W-:-:S02]  /*0340*/  LEA.HI R9, R9, R4, RZ, 0x8 ;  /* 0x0000000409097211 */ /* 0x000fc400078f40ff */
[----:B------:R-:W-:Y:S02]  /*0350*/  LOP3.LUT R0, R8, 0x20, RZ, 0xc0, !PT ;  /* 0x0000002008007812 */ /* 0x000fe400078ec0ff */
[----:B------:R-:W-:Y:S02]  /*0360*/  IADD3.X R7, RZ, R7, RZ, P3, !PT ;  /* 0x00000007ff077210 */ /* 0x000fe40001ffe4ff */
[----:B------:R-:W-:Y:S01]  /*0370*/  LEA.HI.X R15, R14, UR7, R15, 0x2, P1 ;  /* 0x000000070e0f7c11 */ /* 0x000fe200088f140f */
[----:B------:R-:W-:Y:S01]  /*0380*/  ULDC.64 UR6, c[0x0][0x290] ;  /* 0x0000a40000067ab9 */ /* 0x000fe20000000a00 */
[----:B------:R-:W-:Y:S01]  /*0390*/  IADD3 R24, P1, R0, R11, RZ ;  /* 0x0000000b00187210 */ /* 0x000fe20007f3e0ff */
[C---:B------:R-:W-:Y:S01]  /*03a0*/  IMAD.SHL.U32 R11, R2.reuse, 0x20, RZ ;  /* 0x00000020020b7824 */ /* 0x040fe200078e00ff */
[----:B------:R-:W-:Y:S02]  /*03b0*/  SHF.R.S32.HI R10, RZ, 0x8, R9 ;  /* 0x00000008ff0a7819 */ /* 0x000fe40000011409 */
[----:B------:R-:W-:Y:S01]  /*03c0*/  SHF.L.U64.HI R0, R2, 0x5, R21 ;  /* 0x0000000502007819 */ /* 0x000fe20000010215 */
[----:B------:R-:W1:Y:S01]  /*03d0*/  LDC.64 R8, c[0x0][0x268] ;  /* 0x00009a00ff087b82 */ /* 0x000e620000000a00 */
[----:B------:R-:W-:Y:S01]  /*03e0*/  SHF.L.U64.HI R2, R6, 0x5, R7 ;  /* 0x0000000506027819 */ /* 0x000fe20000010207 */
[----:B------:R-:W-:Y:S01]  /*03f0*/  IMAD.X R23, RZ, RZ, R15, P1 ;  /* 0x000000ffff177224 */ /* 0x000fe200008e060f */
[----:B------:R-:W-:-:S02]  /*0400*/  IADD3 R12, P2, R11, R20, RZ ;  /* 0x000000140b0c7210 */ /* 0x000fc40007f5e0ff */
[----:B------:R-:W-:Y:S01]  /*0410*/  IADD3 R14, P3, R24, R11, RZ ;  /* 0x0000000b180e7210 */ /* 0x000fe20007f7e0ff */
[----:B------:R-:W-:Y:S01]  /*0420*/  IMAD.SHL.U32 R11, R10, 0x40, RZ ;  /* 0x000000400a0b7824 */ /* 0x000fe200078e00ff */
[----:B------:R-:W-:Y:S01]  /*0430*/  IADD3.X R13, R0, R5, RZ, P2, !PT ;  /* 0x00000005000d7210 */ /* 0x000fe200017fe4ff */
[----:B------:R-:W2:Y:S01]  /*0440*/  LDC.64 R6, c[0x0][0x288] ;  /* 0x0000a200ff067b82 */ /* 0x000ea20000000a00 */
[----:B------:R-:W-:Y:S01]  /*0450*/  IADD3 R20, P4, R25, R20, RZ ;  /* 0x0000001419147210 */ /* 0x000fe20007f9e0ff */
[----:B0-----:R-:W-:Y:S01]  /*0460*/  IMAD.WIDE R16, R19, 0x8, R16 ;  /* 0x0000000813107825 */ /* 0x001fe200078e0210 */
[----:B------:R-:W-:-:S03]  /*0470*/  IADD3 R24, P5, R25, R24, RZ ;  /* 0x0000001819187210 */ /* 0x000fc60007fbe0ff */
[----:B------:R-:W-:Y:S01]  /*0480*/  IMAD.WIDE R26, R11, 0x4, R12 ;  /* 0x000000040b1a7825 */ /* 0x000fe200078e020c */
[----:B------:R-:W-:Y:S02]  /*0490*/  CS2R R12, SRZ ;  /* 0x00000000000c7805 */ /* 0x000fe4000001ff00 */
[----:B------:R-:W-:Y:S01]  /*04a0*/  IADD3.X R25, R2, R23, RZ, P5, !PT ;  /* 0x0000001702197210 */ /* 0x000fe20002ffe4ff */
[----:B------:R-:W-:Y:S01]  /*04b0*/  IMAD.X R15, R23, 0x1, R0, P3 ;  /* 0x00000001170f7824 */ /* 0x000fe200018e0600 */
[----:B------:R1:W3:Y:S01]  /*04c0*/  @!P0 LDG.E.EL R18, desc[UR4][R26.64] ;  /* 0x000000041a128981 */ /* 0x0002e2000c2e1900 */
[----:B------:R-:W-:Y:S01]  /*04d0*/  IMAD.X R21, R2, 0x1, R5, P4 ;  /* 0x0000000102157824 */ /* 0x000fe200020e0605 */
[----:B------:R-:W-:Y:S01]  /*04e0*/  HFMA2.MMA R2, -RZ, RZ, 0, 0 ;  /* 0x00000000ff027435 */ /* 0x000fe200000001ff */
[C---:B------:R-:W-:Y:S01]  /*04f0*/  IMAD.WIDE R14, R11.reuse, 0x4, R14 ;  /* 0x000000040b0e7825 */ /* 0x040fe200078e020e */
[----:B------:R-:W4:Y:S03]  /*0500*/  @!P0 LDG.E.EL.64 R12, desc[UR4][R16.64] ;  /* 0x00000004100c8981 */ /* 0x000f26000c2e1b00 */
[----:B------:R-:W-:-:S04]  /*0510*/  IMAD.WIDE R20, R11, 0x4, R20 ;  /* 0x000000040b147825 */ /* 0x000fc800078e0214 */
[----:B------:R-:W-:-:S04]  /*0520*/  IMAD.WIDE R24, R11, 0x4, R24 ;  /* 0x000000040b187825 */ /* 0x000fc800078e0218 */
[----:B------:R-:W-:Y:S02]  /*0530*/  IMAD.MOV.U32 R5, RZ, RZ, RZ ;  /* 0x000000ffff057224 */ /* 0x000fe400078e00ff */
[----:B------:R-:W-:Y:S02]  /*0540*/  IMAD.MOV.U32 R23, RZ, RZ, RZ ;  /* 0x000000ffff177224 */ /* 0x000fe400078e00ff */
[----:B------:R-:W-:Y:S02]  /*0550*/  IMAD.MOV.U32 R11, RZ, RZ, RZ ;  /* 0x000000ffff0b7224 */ /* 0x000fe400078e00ff */
[C---:B-1----:R-:W-:Y:S01]  /*0560*/  IMAD.WIDE R26, R3.reuse, 0x4, R8 ;  /* 0x00000004031a7825 */ /* 0x042fe200078e0208 */
[----:B------:R-:W-:Y:S01]  /*0570*/  CS2R R8, SRZ ;  /* 0x0000000000087805 */ /* 0x000fe2000001ff00 */
[----:B------:R0:W3:Y:S02]  /*0580*/  @!P0 LDG.E.EL R5, desc[UR4][R14.64] ;  /* 0x000000040e058981 */ /* 0x0000e4000c2e1900 */
[----:B--2---:R-:W-:-:S02]  /*0590*/  IMAD.WIDE R28, R3, 0x8, R6 ;  /* 0x00000008031c7825 */ /* 0x004fc400078e0206 */
[----:B------:R1:W2:Y:S01]  /*05a0*/  @!P0 LDG.E.EL R23, desc[UR4][R20.64] ;  /* 0x0000000414178981 */ /* 0x0002a2000c2e1900 */
[----:B------:R-:W5:Y:S03]  /*05b0*/  LDC.64 R6, c[0x0][0x298] ;  /* 0x0000a600ff067b82 */ /* 0x000f660000000a00 */
[----:B------:R-:W2:Y:S04]  /*05c0*/  @!P0 LDG.E.EL R11, desc[UR4][R24.64] ;  /* 0x00000004180b8981 */ /* 0x000ea8000c2e1900 */
[----:B------:R-:W2:Y:S04]  /*05d0*/  @!P0 LDG.E.EL.64 R8, desc[UR4][R28.64] ;  /* 0x000000041c088981 */ /* 0x000ea8000c2e1b00 */
[----:B------:R-:W2:Y:S01]  /*05e0*/  @!P0 LDG.E.EL R2, desc[UR4][R26.64] ;  /* 0x000000041a028981 */ /* 0x000ea2000c2e1900 */
[----:B0-----:R-:W-:Y:S01]  /*05f0*/  CS2R R14, SRZ ;  /* 0x00000000000e7805 */ /* 0x001fe2000001ff00 */
[----:B------:R-:W-:Y:S01]  /*0600*/  IMAD.HI R0, R10, 0x38e38e39, RZ ;  /* 0x38e38e390a007827 */ /* 0x000fe200078e02ff */
[----:B-1----:R-:W0:Y:S03]  /*0610*/  LDC.64 R20, c[0x0][0x228] ;  /* 0x00008a00ff147b82 */ /* 0x002e260000000a00 */
[----:B-----5:R-:W-:-:S05]  /*0620*/  IMAD.WIDE R6, R3, 0x8, R6 ;  /* 0x0000000803067825 */ /* 0x020fca00078e0206 */
[----:B------:R1:W5:Y:S02]  /*0630*/  @!P0 LDG.E.EL.64 R14, desc[UR4][R6.64] ;  /* 0x00000004060e8981 */ /* 0x000364000c2e1b00 */
[----:B-1----:R-:W1:Y:S01]  /*0640*/  LDC.64 R6, c[0x0][0x220] ;  /* 0x00008800ff067b82 */ /* 0x002e620000000a00 */
[----:B------:R-:W-:-:S04]  /*0650*/  SHF.R.U32.HI R17, RZ, 0x1f, R0 ;  /* 0x0000001fff117819 */ /* 0x000fc80000011600 */
[----:B------:R-:W-:-:S05]  /*0660*/  LEA.HI.SX32 R17, R0, R17, 0x1e ;  /* 0x0000001100117211 */ /* 0x000fca00078ff2ff */
[----:B------:R-:W-:Y:S02]  /*0670*/  IMAD R22, R17, -0x12, R10 ;  /* 0xffffffee11167824 */ /* 0x000fe400078e020a */
[----:B------:R-:W0:Y:S02]  /*0680*/  LDC.64 R16, c[0x0][0x230] ;  /* 0x00008c00ff107b82 */ /* 0x000e240000000a00 */
[----:B-1----:R-:W-:-:S06]  /*0690*/  IMAD.WIDE R28, R22, 0x4, R6 ;  /* 0x00000004161c7825 */ /* 0x002fcc00078e0206 */
[----:B------:R-:W1:Y:S01]  /*06a0*/  LDC.64 R6, c[0x0][0x238] ;  /* 0x00008e00ff067b82 */ /* 0x000e620000000a00 */
[----:B------:R-:W-:Y:S01]  /*06b0*/  CS2R R24, SRZ ;  /* 0x0000000000187805 */ /* 0x000fe2000001ff00 */
[----:B0-----:R-:W-:-:S05]  /*06c0*/  IMAD.WIDE R16, R22, 0x4, R16 ;  /* 0x0000000416107825 */ /* 0x001fca00078e0210 */
[----:B------:R0:W5:Y:S01]  /*06d0*/  @!P0 LDG.E.EL R25, desc[UR4][R16.64] ;  /* 0x0000000410198981 */ /* 0x000162000c2e1900 */
[----:B-1----:R-:W-:Y:S01]  /*06e0*/  IMAD.WIDE R6, R22, 0x4, R6 ;  /* 0x0000000416067825 */ /* 0x002fe200078e0206 */
[----:B0-----:R-:W0:Y:S04]  /*06f0*/  LDC.64 R16, c[0x0][0x218] ;  /* 0x00008600ff107b82 */ /* 0x001e280000000a00 */
[----:B------:R1:W5:Y:S04]  /*0700*/  @!P0 LDG.E.EL R24, desc[UR4][R6.64] ;  /* 0x0000000406188981 */ /* 0x000368000c2e1900 */
[----:B-1----:R-:W1:Y:S01]  /*0710*/  LDC.64 R6, c[0x0][0x240] ;  /* 0x00009000ff067b82 */ /* 0x002e620000000a00 */
[----:B------:R-:W-:-:S02]  /*0720*/  IMAD.MOV.U32 R0, RZ, RZ, RZ ;  /* 0x000000ffff007224 */ /* 0x000fc400078e00ff */
[----:B------:R-:W-:-:S05]  /*0730*/  IMAD.WIDE R20, R22, 0x4, R20 ;  /* 0x0000000416147825 */ /* 0x000fca00078e0214 */
[----:B------:R0:W5:Y:S01]  /*0740*/  @!P0 LDG.E.EL R0, desc[UR4][R20.64] ;  /* 0x0000000414008981 */ /* 0x000162000c2e1900 */
[----:B------:R-:W-:Y:S01]  /*0750*/  CS2R R26, SRZ ;  /* 0x00000000001a7805 */ /* 0x000fe2000001ff00 */
[----:B0-----:R-:W-:-:S05]  /*0760*/  IMAD.WIDE R16, R4, 0x4, R16 ;  /* 0x0000000404107825 */ /* 0x001fca00078e0210 */
[----:B------:R-:W5:Y:S01]  /*0770*/  @!P0 LDG.E R27, desc[UR4][R16.64] ;  /* 0x00000004101b8981 */ /* 0x000f62000c1e1900 */
[----:B------:R-:W-:-:S03]  /*0780*/  IMAD.MOV.U32 R20, RZ, RZ, RZ ;  /* 0x000000ffff147224 */ /* 0x000fc600078e00ff */
[----:B------:R-:W5:Y:S01]  /*0790*/  @!P0 LDG.E.EL R26, desc[UR4][R28.64] ;  /* 0x000000041c1a8981 */ /* 0x000f62000c2e1900 */
[----:B-1----:R-:W-:-:S05]  /*07a0*/  IMAD.WIDE R6, R4, 0x4, R6 ;  /* 0x0000000404067825 */ /* 0x002fca00078e0206 */
[----:B------:R0:W5:Y:S02]  /*07b0*/  @!P0 LDG.E R20, desc[UR4][R6.64] ;  /* 0x0000000406148981 */ /* 0x000164000c1e1900 */
[----:B0-----:R-:W0:Y:S02]  /*07c0*/  LDC.64 R6, c[0x0][0x278] ;  /* 0x00009e00ff067b82 */ /* 0x001e240000000a00 */
[----:B0-----:R-:W-:Y:S01]  /*07d0*/  IMAD.WIDE R6, R19, 0x4, R6 ;  /* 0x0000000413067825 */ /* 0x001fe200078e0206 */
[----:B----4-:R-:W-:-:S04]  /*07e0*/  SHF.R.U32.HI R21, RZ, 0x1d, R13 ;  /* 0x0000001dff157819 */ /* 0x010fc8000001160d */
[----:B------:R-:W-:-:S04]  /*07f0*/  LOP3.LUT R21, R21, 0x4, RZ, 0xc0, !PT ;  /* 0x0000000415157812 */ /* 0x000fc800078ec0ff */
[----:B------:R-:W-:Y:S01]  /*0800*/  IADD3 R21, P1, R12, R21, RZ ;  /* 0x000000150c157210 */ /* 0x000fe20007f3e0ff */
[--C-:B---3--:R-:W-:Y:S01]  /*0810*/  FADD R5, R5, -R18.reuse ;  /* 0x8000001205057221 */ /* 0x108fe20000000000 */
[----:B--2---:R-:W-:Y:S01]  /*0820*/  FADD R22, R11, -R23 ;  /* 0x800000170b167221 */ /* 0x004fe20000000000 */
[----:B------:R-:W-:Y:S02]  /*0830*/  SHF.R.U32.HI R16, RZ, 0x1b, R9 ;  /* 0x0000001bff107819 */ /* 0x000fe40000011609 */
[-C--:B------:R-:W-:Y:S01]  /*0840*/  FFMA R11, R5, R2.reuse, R18 ;  /* 0x00000002050b7223 */ /* 0x080fe20000000012 */
[----:B------:R-:W-:Y:S01]  /*0850*/  FFMA R23, R22, R2, R23 ;  /* 0x0000000216177223 */ /* 0x000fe20000000017 */
[----:B------:R-:W-:Y:S01]  /*0860*/  IMAD.X R2, RZ, RZ, R13, P1 ;  /* 0x000000ffff027224 */ /* 0x000fe200008e060d */
[----:B------:R-:W-:Y:S01]  /*0870*/  LEA R5, P2, R8, UR6, 0x2 ;  /* 0x0000000608057c11 */ /* 0x000fe2000f8410ff */
[----:B------:R-:W0:Y:S01]  /*0880*/  LDC.64 R12, c[0x0][0x2a8] ;  /* 0x0000aa00ff0c7b82 */ /* 0x000e220000000a00 */
[----:B------:R-:W-:-:S02]  /*0890*/  LOP3.LUT R16, R16, 0x10, RZ, 0xc0, !PT ;  /* 0x0000001010107812 */ /* 0x000fc400078ec0ff */
[----:B------:R-:W-:Y:S02]  /*08a0*/  LEA.HI.X R17, R8, UR7, R9, 0x2, P2 ;  /* 0x0000000708117c11 */ /* 0x000fe400090f1409 */
[----:B------:R-:W-:Y:S02]  /*08b0*/  IADD3 R16, P1, R16, R5, RZ ;  /* 0x0000000510107210 */ /* 0x000fe40007f3e0ff */
[C---:B------:R-:W-:Y:S01]  /*08c0*/  SHF.L.U64.HI R2, R21.reuse, 0x4, R2 ;  /* 0x0000000415027819 */ /* 0x040fe20000010202 */
[----:B------:R-:W-:Y:S02]  /*08d0*/  IMAD.SHL.U32 R21, R21, 0x10, RZ ;  /* 0x0000001015157824 */ /* 0x000fe400078e00ff */
[----:B------:R-:W-:Y:S01]  /*08e0*/  IMAD.X R17, RZ, RZ, R17, P1 ;  /* 0x000000ffff117224 */ /* 0x000fe200008e0611 */
[----:B------:R-:W-:Y:S02]  /*08f0*/  MOV R22, RZ ;  /* 0x000000ff00167202 */ /* 0x000fe40000000f00 */
[----:B------:R-:W-:-:S02]  /*0900*/  IADD3 R8, P1, R21, R16, RZ ;  /* 0x0000001015087210 */ /* 0x000fc40007f3e0ff */
[----:B------:R-:W-:Y:S02]  /*0910*/  SHF.L.U32 R18, R10, 0x4, RZ ;  /* 0x000000040a127819 */ /* 0x000fe400000006ff */
[----:B------:R1:W2:Y:S01]  /*0920*/  @!P0 LDG.E.EL R22, desc[UR4][R6.64] ;  /* 0x0000000406168981 */ /* 0x0002a2000c2e1900 */
[----:B------:R-:W-:Y:S02]  /*0930*/  IMAD.X R9, R2, 0x1, R17, P1 ;  /* 0x0000000102097824 */ /* 0x000fe400008e0611 */
[----:B------:R-:W-:-:S04]  /*0940*/  IMAD.WIDE R8, R18, 0x4, R8 ;  /* 0x0000000412087825 */ /* 0x000fc800078e0208 */
[----:B-1----:R-:W-:Y:S02]  /*0950*/  IMAD.MOV.U32 R6, RZ, RZ, RZ ;  /* 0x000000ffff067224 */ /* 0x002fe400078e00ff */
[----:B0-----:R-:W-:-:S04]  /*0960*/  IMAD.WIDE R12, R19, 0x8, R12 ;  /* 0x00000008130c7825 */ /* 0x001fc800078e020c */
[----:B------:R0:W3:Y:S02]  /*0970*/  @!P0 LDG.E.EL R6, desc[UR4][R8.64] ;  /* 0x0000000408068981 */ /* 0x0000e4000c2e1900 */
[----:B0-----:R-:W-:-:S06]  /*0980*/  CS2R R8, SRZ ;  /* 0x0000000000087805 */ /* 0x001fcc000001ff00 */
[----:B------:R0:W4:Y:S01]  /*0990*/  @!P0 LDG.E.EL.64 R8, desc[UR4][R12.64] ;  /* 0x000000040c088981 */ /* 0x000122000c2e1b00 */
[C---:B-----5:R-:W-:Y:S02]  /*09a0*/  LEA R5, P1, R14.reuse, UR6, 0x2 ;  /* 0x000000060e057c11 */ /* 0x060fe4000f8210ff */
[--C-:B------:R-:W-:Y:S02]  /*09b0*/  SHF.R.U32.HI R28, RZ, 0x1b, R15.reuse ;  /* 0x0000001bff1c7819 */ /* 0x100fe4000001160f */
[----:B------:R-:W-:Y:S01]  /*09c0*/  LEA.HI.X R14, R14, UR7, R15, 0x2, P1 ;  /* 0x000000070e0e7c11 */ /* 0x000fe200088f140f */
[----:B------:R-:W-:Y:S01]  /*09d0*/  ULDC.64 UR6, c[0x0][0x2c8] ;  /* 0x0000b20000067ab9 */ /* 0x000fe20000000a00 */
[----:B------:R-:W-:Y:S01]  /*09e0*/  LOP3.LUT R15, R28, 0x10, RZ, 0xc0, !PT ;  /* 0x000000101c0f7812 */ /* 0x000fe200078ec0ff */
[----:B0-----:R-:W0:Y:S03]  /*09f0*/  LDC.64 R12, c[0x0][0x2b8] ;  /* 0x0000ae00ff0c7b82 */ /* 0x001e260000000a00 */
[----:B------:R-:W-:-:S05]  /*0a00*/  IADD3 R15, P1, R15, R5, RZ ;  /* 0x000000050f0f7210 */ /* 0x000fca0007f3e0ff */
[----:B------:R-:W-:Y:S02]  /*0a10*/  IMAD.X R5, RZ, RZ, R14, P1 ;  /* 0x000000ffff057224 */ /* 0x000fe400008e060e */
[----:B0-----:R-:W-:Y:S01]  /*0a20*/  IMAD.WIDE R12, R19, 0x8, R12 ;  /* 0x00000008130c7825 */ /* 0x001fe200078e020c */
[----:B----4-:R-:W-:-:S04]  /*0a30*/  SHF.R.U32.HI R7, RZ, 0x1d, R9 ;  /* 0x0000001dff077819 */ /* 0x010fc80000011609 */
[----:B------:R-:W-:-:S04]  /*0a40*/  LOP3.LUT R7, R7, 0x4, RZ, 0xc0, !PT ;  /* 0x0000000407077812 */ /* 0x000fc800078ec0ff */
[----:B------:R-:W-:Y:S02]  /*0a50*/  IADD3 R28, P2, R8, R7, RZ ;  /* 0x00000007081c7210 */ /* 0x000fe40007f5e0ff */
[----:B------:R-:W-:Y:S02]  /*0a60*/  IADD3 R8, P1, R15, R21, RZ ;  /* 0x000000150f087210 */ /* 0x000fe40007f3e0ff */
[C---:B------:R-:W-:Y:S01]  /*0a70*/  SHF.L.U32 R14, R28.reuse, 0x4, RZ ;  /* 0x000000041c0e7819 */ /* 0x040fe200000006ff */
[----:B------:R-:W-:Y:S02]  /*0a80*/  IMAD.X R7, RZ, RZ, R9, P2 ;  /* 0x000000ffff077224 */ /* 0x000fe400010e0609 */
[----:B------:R-:W-:Y:S01]  /*0a90*/  IMAD.X R9, R5, 0x1, R2, P1 ;  /* 0x0000000105097824 */ /* 0x000fe200008e0602 */
[----:B------:R-:W-:Y:S02]  /*0aa0*/  IADD3 R16, P2, R14, R16, RZ ;  /* 0x000000100e107210 */ /* 0x000fe40007f5e0ff */
[----:B------:R-:W-:Y:S01]  /*0ab0*/  SHF.L.U64.HI R7, R28, 0x4, R7 ;  /* 0x000000041c077819 */ /* 0x000fe20000010207 */
[----:B------:R-:W-:-:S02]  /*0ac0*/  IMAD.MOV.U32 R21, RZ, RZ, RZ ;  /* 0x000000ffff157224 */ /* 0x000fc400078e00ff */
[----:B------:R-:W-:-:S04]  /*0ad0*/  IMAD.WIDE R8, R18, 0x4, R8 ;  /* 0x0000000412087825 */ /* 0x000fc800078e0208 */
[----:B------:R-:W-:Y:S01]  /*0ae0*/  IMAD.X R17, R7, 0x1, R17, P2 ;  /* 0x0000000107117824 */ /* 0x000fe200010e0611 */
[----:B------:R0:W3:Y:S02]  /*0af0*/  @!P0 LDG.E.EL R21, desc[UR4][R8.64] ;  /* 0x0000000408158981 */ /* 0x0000e4000c2e1900 */
[----:B0-----:R-:W-:Y:S01]  /*0b00*/  IMAD.WIDE R8, R18, 0x4, R16 ;  /* 0x0000000412087825 */ /* 0x001fe200078e0210 */
[----:B------:R-:W-:-:S06]  /*0b10*/  CS2R R16, SRZ ;  /* 0x0000000000107805 */ /* 0x000fcc000001ff00 */
[----:B------:R0:W4:Y:S02]  /*0b20*/  @!P0 LDG.E.EL.64 R16, desc[UR4][R12.64] ;  /* 0x000000040c108981 */ /* 0x000124000c2e1b00 */
[----:B0-----:R-:W0:Y:S01]  /*0b30*/  LDC.64 R12, c[0x0][0x2c0] ;  /* 0x0000b000ff0c7b82 */ /* 0x001e220000000a00 */
[----:B------:R-:W-:-:S10]  /*0b40*/  HFMA2.MMA R2, -RZ, RZ, 0, 0 ;  /* 0x00000000ff027435 */ /* 0x000fd400000001ff */
[----:B------:R1:W5:Y:S02]  /*0b50*/  @!P0 LDG.E.EL R2, desc[UR4][R8.64] ;  /* 0x0000000408028981 */ /* 0x000364000c2e1900 */
[----:B-1----:R-:W-:Y:S01]  /*0b60*/  IADD3 R8, P1, R14, R15, RZ ;  /* 0x0000000f0e087210 */ /* 0x002fe20007f3e0ff */
[----:B0-----:R-:W-:Y:S01]  /*0b70*/  IMAD.WIDE R14, R3, 0x8, R12 ;  /* 0x00000008030e7825 */ /* 0x001fe200078e020c */
[----:B------:R-:W-:-:S06]  /*0b80*/  CS2R R12, SRZ ;  /* 0x00000000000c7805 */ /* 0x000fcc000001ff00 */
[----:B------:R0:W2:Y:S02]  /*0b90*/  @!P0 LDG.E.EL.64 R12, desc[UR4][R14.64] ;  /* 0x000000040e0c8981 */ /* 0x0000a4000c2e1b00 */
[----:B0-----:R-:W0:Y:S01]  /*0ba0*/  LDC.64 R14, c[0x0][0x2d0] ;  /* 0x0000b400ff0e7b82 */ /* 0x001e220000000a00 */
[----:B------:R-:W-:Y:S02]  /*0bb0*/  IMAD.X R9, R7, 0x1, R5, P1 ;  /* 0x0000000107097824 */ /* 0x000fe400008e0605 */
[----:B------:R-:W-:-:S04]  /*0bc0*/  IMAD.WIDE R28, R18, 0x4, R8 ;  /* 0x00000004121c7825 */ /* 0x000fc800078e0208 */
[----:B------:R-:W-:-:S06]  /*0bd0*/  IMAD.MOV.U32 R8, RZ, RZ, RZ ;  /* 0x000000ffff087224 */ /* 0x000fcc00078e00ff */
[----:B------:R0:W5:Y:S02]  /*0be0*/  @!P0 LDG.E.EL R8, desc[UR4][R28.64] ;  /* 0x000000041c088981 */ /* 0x000164000c2e1900 */
[----:B0-----:R-:W-:Y:S01]  /*0bf0*/  IMAD.WIDE R28, R3, 0x8, R14 ;  /* 0x00000008031c7825 */ /* 0x001fe200078e020e */
[----:B------:R-:W-:-:S06]  /*0c00*/  CS2R R14, SRZ ;  /* 0x00000000000e7805 */ /* 0x000fcc000001ff00 */
[----:B------:R0:W3:Y:S01]  /*0c10*/  @!P0 LDG.E.EL.64 R14, desc[UR4][R28.64] ;  /* 0x000000041c0e8981 */ /* 0x0000e2000c2e1b00 */
[----:B------:R-:W-:-:S04]  /*0c20*/  FADD R7, R0, 9.9999997473787516356e-06 ;  /* 0x3727c5ac00077421 */ /* 0x000fc80000000000 */
[----:B------:R-:W1:Y:S02]  /*0c30*/  MUFU.SQRT R9, R7 ;  /* 0x0000000700097308 */ /* 0x000e640000002000 */
[C---:B-1----:R-:W-:Y:S02]  /*0c40*/  FSETP.GT.AND P2, PT, R9.reuse, 8.50705917302346158658e+37, PT ;  /* 0x7e8000000900780b */ /* 0x042fe40003f44000 */
[----:B------:R-:W-:-:S11]  /*0c50*/  FSETP.GEU.AND P1, PT, R9, 1.175494350822287508e-38, PT ;  /* 0x008000000900780b */ /* 0x000fd60003f2e000 */
[----:B------:R-:W-:-:S04]  /*0c60*/  @P2 FMUL R9, R9, 0.25 ;  /* 0x3e80000009092820 */ /* 0x000fc80000400000 */
[----:B------:R-:W-:-:S04]  /*0c70*/  @!P1 FMUL R9, R9, 16777216 ;  /* 0x4b80000009099820 */ /* 0x000fc80000400000 */
[----:B------:R-:W1:Y:S01]  /*0c80*/  MUFU.RCP R7, R9 ;  /* 0x0000000900077308 */ /* 0x000e620000001000 */
[----:B------:R-:W-:Y:S02]  /*0c90*/  IMAD.SHL.U32 R10, R10, 0x4, RZ ;  /* 0x000000040a0a7824 */ /* 0x000fe400078e00ff */
[----:B------:R-:W-:Y:S01]  /*0ca0*/  IMAD.MOV.U32 R18, RZ, RZ, RZ ;  /* 0x000000ffff127224 */ /* 0x000fe200078e00ff */
[----:B----4-:R-:W-:-:S04]  /*0cb0*/  SHF.R.U32.HI R5, RZ, 0x1e, R17 ;  /* 0x0000001eff057819 */ /* 0x010fc80000011611 */
[----:B------:R-:W-:-:S04]  /*0cc0*/  LOP3.LUT R5, R5, 0x2, RZ, 0xc0, !PT ;  /* 0x0000000205057812 */ /* 0x000fc800078ec0ff */
[----:B------:R-:W-:-:S05]  /*0cd0*/  IADD3 R0, P3, R16, R5, RZ ;  /* 0x0000000510007210 */ /* 0x000fca0007f7e0ff */
[----:B------:R-:W-:Y:S02]  /*0ce0*/  IMAD.X R5, RZ, RZ, R17, P3 ;  /* 0x000000ffff057224 */ /* 0x000fe400018e0611 */
[----:B0-----:R-:W-:Y:S01]  /*0cf0*/  IMAD.SHL.U32 R28, R0, 0x8, RZ ;  /* 0x00000008001c7824 */ /* 0x001fe200078e00ff */
[--C-:B--2---:R-:W-:Y:S02]  /*0d00*/  SHF.R.U32.HI R17, RZ, 0x1c, R13.reuse ;  /* 0x0000001cff117819 */ /* 0x104fe4000001160d */
[C---:B------:R-:W-:Y:S02]  /*0d10*/  LEA R16, P3, R12.reuse, UR6, 0x2 ;  /* 0x000000060c107c11 */ /* 0x040fe4000f8610ff */
[----:B------:R-:W-:Y:S02]  /*0d20*/  LOP3.LUT R17, R17, 0x8, RZ, 0xc0, !PT ;  /* 0x0000000811117812 */ /* 0x000fe400078ec0ff */
[----:B------:R-:W-:Y:S02]  /*0d30*/  LEA.HI.X R12, R12, UR7, R13, 0x2, P3 ;  /* 0x000000070c0c7c11 */ /* 0x000fe400098f140d */
[----:B------:R-:W-:-:S02]  /*0d40*/  IADD3 R17, P3, R17, R16, RZ ;  /* 0x0000001011117210 */ /* 0x000fc40007f7e0ff */
[----:B------:R-:W-:-:S04]  /*0d50*/  MOV R16, 0x3e800000 ;  /* 0x3e80000000107802 */ /* 0x000fc80000000f00 */
[----:B------:R-:W-:-:S05]  /*0d60*/  FSEL R16, R16, 1, P2 ;  /* 0x3f80000010107808 */ /* 0x000fca0001000000 */
[----:B------:R-:W-:-:S04]  /*0d70*/  @!P1 FMUL R16, R16, 16777216 ;  /* 0x4b80000010109820 */ /* 0x000fc80000400000 */
[----:B-1----:R-:W-:Y:S01]  /*0d80*/  FMUL R7, R7, R16 ;  /* 0x0000001007077220 */ /* 0x002fe20000400000 */
[----:B------:R-:W-:Y:S01]  /*0d90*/  SHF.L.U64.HI R5, R0, 0x3, R5 ;  /* 0x0000000300057819 */ /* 0x000fe20000010205 */
[----:B------:R-:W-:Y:S01]  /*0da0*/  IMAD.X R0, RZ, RZ, R12, P3 ;  /* 0x000000ffff007224 */ /* 0x000fe200018e060c */
[----:B------:R-:W-:-:S04]  /*0db0*/  IADD3 R12, P2, R28, R17, RZ ;  /* 0x000000111c0c7210 */ /* 0x000fc80007f5e0ff */
[----:B------:R-:W-:Y:S02]  /*0dc0*/  IADD3.X R13, R5, R0, RZ, P2, !PT ;  /* 0x00000000050d7210 */ /* 0x000fe400017fe4ff */
[--C-:B---3--:R-:W-:Y:S02]  /*0dd0*/  SHF.R.U32.HI R16, RZ, 0x1c, R15.reuse ;  /* 0x0000001cff107819 */ /* 0x108fe4000001160f */
[----:B------:R-:W-:Y:S02]  /*0de0*/  LEA R9, P1, R14, UR6, 0x2 ;  /* 0x000000060e097c11 */ /* 0x000fe4000f8210ff */
[----:B------:R-:W-:Y:S02]  /*0df0*/  LOP3.LUT R16, R16, 0x8, RZ, 0xc0, !PT ;  /* 0x0000000810107812 */ /* 0x000fe400078ec0ff */
[----:B------:R-:W-:Y:S01]  /*0e00*/  LEA.HI.X R14, R14, UR7, R15, 0x2, P1 ;  /* 0x000000070e0e7c11 */ /* 0x000fe200088f140f */
[----:B------:R-:W-:Y:S01]  /*0e10*/  IMAD.WIDE R12, R10, 0x4, R12 ;  /* 0x000000040a0c7825 */ /* 0x000fe200078e020c */
[----:B------:R-:W-:-:S03]  /*0e20*/  IADD3 R16, P1, R16, R9, RZ ;  /* 0x0000000910107210 */ /* 0x000fc60007f3e0ff */
[----:B------:R-:W-:Y:S01]  /*0e30*/  FADD R26, -R26, R27 ;  /* 0x0000001b1a1a7221 */ /* 0x000fe20000000100 */
[----:B------:R-:W-:Y:S01]  /*0e40*/  FADD R21, R21, -R6 ;  /* 0x8000000615157221 */ /* 0x000fe20000000000 */
[----:B------:R-:W-:Y:S01]  /*0e50*/  ULDC.64 UR6, c[0x0][0x2f8] ;  /* 0x0000be0000067ab9 */ /* 0x000fe20000000a00 */
[----:B------:R0:W2:Y:S01]  /*0e60*/  @!P0 LDG.E.EL R18, desc[UR4][R12.64] ;  /* 0x000000040c128981 */ /* 0x0000a2000c2e1900 */
[----:B------:R-:W-:Y:S02]  /*0e70*/  IMAD.X R9, RZ, RZ, R14, P1 ;  /* 0x000000ffff097224 */ /* 0x000fe400008e060e */
[----:B------:R-:W1:Y:S01]  /*0e80*/  LDC.64 R14, c[0x0][0x2e0] ;  /* 0x0000b800ff0e7b82 */ /* 0x000e620000000a00 */
[----:B0-----:R-:W-:-:S05]  /*0e90*/  IADD3 R12, P1, R16, R28, RZ ;  /* 0x0000001c100c7210 */ /* 0x001fca0007f3e0ff */
[----:B------:R-:W-:Y:S01]  /*0ea0*/  IMAD.X R13, R9, 0x1, R5, P1 ;  /* 0x00000001090d7824 */ /* 0x000fe200008e0605 */
[----:B------:R-:W-:Y:S01]  /*0eb0*/  HFMA2.MMA R5, -RZ, RZ, 0, 0 ;  /* 0x00000000ff057435 */ /* 0x000fe200000001ff */
[----:B------:R-:W-:-:S09]  /*0ec0*/  IMAD.WIDE R12, R10, 0x4, R12 ;  /* 0x000000040a0c7825 */ /* 0x000fd200078e020c */
[----:B------:R0:W2:Y:S01]  /*0ed0*/  @!P0 LDG.E.EL R5, desc[UR4][R12.64] ;  /* 0x000000040c058981 */ /* 0x0000a2000c2e1900 */
[----:B-1----:R-:W-:Y:S01]  /*0ee0*/  IMAD.WIDE R14, R19, 0x8, R14 ;  /* 0x00000008130e7825 */ /* 0x002fe200078e020e */
[----:B0-----:R-:W-:-:S06]  /*0ef0*/  CS2R R12, SRZ ;  /* 0x00000000000c7805 */ /* 0x001fcc000001ff00 */
[----:B------:R-:W3:Y:S02]  /*0f00*/  @!P0 LDG.E.EL.64 R12, desc[UR4][R14.64] ;  /* 0x000000040e0c8981 */ /* 0x000ee4000c2e1b00 */
[----:B---3--:R-:W-:-:S04]  /*0f10*/  SHF.R.U32.HI R27, RZ, 0x1e, R13 ;  /* 0x0000001eff1b7819 */ /* 0x008fc8000001160d */
[----:B------:R-:W-:-:S04]  /*0f20*/  LOP3.LUT R27, R27, 0x2, RZ, 0xc0, !PT ;  /* 0x000000021b1b7812 */ /* 0x000fc800078ec0ff */
[----:B------:R-:W-:-:S05]  /*0f30*/  IADD3 R27, P1, R12, R27, RZ ;  /* 0x0000001b0c1b7210 */ /* 0x000fca0007f3e0ff */
[----:B------:R-:W-:Y:S02]  /*0f40*/  IMAD.SHL.U32 R29, R27, 0x8, RZ ;  /* 0x000000081b1d7824 */ /* 0x000fe400078e00ff */
[----:B------:R-:W-:-:S03]  /*0f50*/  IMAD.X R28, RZ, RZ, R13, P1 ;  /* 0x000000ffff1c7224 */ /* 0x000fc600008e060d */
[----:B------:R-:W-:Y:S02]  /*0f60*/  IADD3 R12, P1, R29, R17, RZ ;  /* 0x000000111d0c7210 */ /* 0x000fe40007f3e0ff */
[----:B------:R-:W-:Y:S02]  /*0f70*/  IADD3 R14, P2, R29, R16, RZ ;  /* 0x000000101d0e7210 */ /* 0x000fe40007f5e0ff */
[----:B------:R-:W0:Y:S01]  /*0f80*/  LDC.64 R16, c[0x0][0x2a0] ;  /* 0x0000a800ff107b82 */ /* 0x000e220000000a00 */
[----:B------:R-:W-:-:S05]  /*0f90*/  SHF.L.U64.HI R27, R27, 0x3, R28 ;  /* 0x000000031b1b7819 */ /* 0x000fca000001021c */
[----:B------:R-:W-:Y:S01]  /*0fa0*/  IMAD.X R13, R27, 0x1, R0, P1 ;  /* 0x000000011b0d7824 */ /* 0x000fe200008e0600 */
[----:B------:R-:W-:Y:S01]  /*0fb0*/  IADD3.X R15, R27, R9, RZ, P2, !PT ;  /* 0x000000091b0f7210 */ /* 0x000fe200017fe4ff */
[----:B------:R-:W-:Y:S02]  /*0fc0*/  IMAD.MOV.U32 R0, RZ, RZ, RZ ;  /* 0x000000ffff007224 */ /* 0x000fe400078e00ff */
[----:B------:R-:W-:-:S04]  /*0fd0*/  IMAD.WIDE R12, R10, 0x4, R12 ;  /* 0x000000040a0c7825 */ /* 0x000fc800078e020c */
[----:B------:R-:W-:Y:S01]  /*0fe0*/  IMAD.MOV.U32 R9, RZ, RZ, RZ ;  /* 0x000000ffff097224 */ /* 0x000fe200078e00ff */
[----:B------:R1:W3:Y:S01]  /*0ff0*/  @!P0 LDG.E.EL R0, desc[UR4][R12.64] ;  /* 0x000000040c008981 */ /* 0x0002e2000c2e1900 */
[----:B------:R-:W-:-:S04]  /*1000*/  IMAD.WIDE R14, R10, 0x4, R14 ;  /* 0x000000040a0e7825 */ /* 0x000fc800078e020e */
[----:B------:R-:W-:Y:S01]  /*1010*/  IMAD.MOV.U32 R10, RZ, RZ, RZ ;  /* 0x000000ffff0a7224 */ /* 0x000fe200078e00ff */
[----:B------:R0:W3:Y:S01]  /*1020*/  @!P0 LDG.E.EL R9, desc[UR4][R14.64] ;  /* 0x000000040e098981 */ /* 0x0000e2000c2e1900 */
[----:B-1----:R-:W1:Y:S01]  /*1030*/  LDC.64 R12, c[0x0][0x2d8] ;  /* 0x0000b600ff0c7b82 */ /* 0x002e620000000a00 */
[----:B0-----:R-:W-:-:S07]  /*1040*/  IMAD.WIDE R14, R3, 0x4, R16 ;  /* 0x00000004030e7825 */ /* 0x001fce00078e0210 */
[----:B------:R-:W0:Y:S01]  /*1050*/  LDC.64 R16, c[0x0][0x2b0] ;  /* 0x0000ac00ff107b82 */ /* 0x000e220000000a00 */
[----:B------:R4:W3:Y:S07]  /*1060*/  @!P0 LDG.E.EL R10, desc[UR4][R14.64] ;  /* 0x000000040e0a8981 */ /* 0x0008ee000c2e1900 */
[----:B----4-:R-:W4:Y:S01]  /*1070*/  LDC.64 R14, c[0x0][0x2e8] ;  /* 0x0000ba00ff0e7b82 */ /* 0x010f220000000a00 */
[----:B-1----:R-:W-:Y:S01]  /*1080*/  IMAD.WIDE R12, R3, 0x4, R12 ;  /* 0x00000004030c7825 */ /* 0x002fe200078e020c */
[----:B------:R-:W-:-:S03]  /*1090*/  MOV R3, RZ ;  /* 0x000000ff00037202 */ /* 0x000fc60000000f00 */
[----:B------:R-:W-:-:S03]  /*10a0*/  IMAD.MOV.U32 R27, RZ, RZ, RZ ;  /* 0x000000ffff1b7224 */ /* 0x000fc600078e00ff */
[----:B------:R2:W3:Y:S01]  /*10b0*/  @!P0 LDG.E.EL R3, desc[UR4][R12.64] ;  /* 0x000000040c038981 */ /* 0x0004e2000c2e1900 */
[----:B0-----:R-:W-:-:S05]  /*10c0*/  IMAD.WIDE R16, R19, 0x4, R16 ;  /* 0x0000000413107825 */ /* 0x001fca00078e0210 */
[----:B------:R-:W3:Y:S01]  /*10d0*/  @!P0 LDG.E.EL R27, desc[UR4][R16.64] ;  /* 0x00000004101b8981 */ /* 0x000ee2000c2e1900 */
[----:B----4-:R-:W-:-:S04]  /*10e0*/  IMAD.WIDE R14, R19, 0x4, R14 ;  /* 0x00000004130e7825 */ /* 0x010fc800078e020e */
[----:B------:R-:W-:-:S06]  /*10f0*/  IMAD.MOV.U32 R19, RZ, RZ, RZ ;  /* 0x000000ffff137224 */ /* 0x000fcc00078e00ff */
[----:B------:R0:W4:Y:S01]  /*1100*/  @!P0 LDG.E.EL R19, desc[UR4][R14.64] ;  /* 0x000000040e138981 */ /* 0x000122000c2e1900 */
[----:B------:R-:W-:-:S04]  /*1110*/  FMUL R7, R26, R7 ;  /* 0x000000071a077220 */ /* 0x000fc80000400000 */
[----:B------:R-:W-:Y:S01]  /*1120*/  FFMA R7, R7, R25, R24 ;  /* 0x0000001907077223 */ /* 0x000fe20000000018 */
[----:B------:R-:W-:-:S04]  /*1130*/  FADD R24, -R11, R23 ;  /* 0x000000170b187221 */ /* 0x000fc80000000100 */
[----:B------:R-:W-:Y:S01]  /*1140*/  FFMA R22, R24, R22, R11 ;  /* 0x0000001618167223 */ /* 0x000fe2000000000b */
[----:B-----5:R-:W-:Y:S01]  /*1150*/  FADD R11, R8, -R2 ;  /* 0x80000002080b7221 */ /* 0x020fe20000000000 */
[C---:B------:R-:W-:Y:S01]  /*1160*/  FSETP.GEU.AND P1, PT, R7.reuse, -R20, PT ;  /* 0x800000140700720b */ /* 0x040fe20003f2e000 */
[----:B------:R-:W-:Y:S01]  /*1170*/  FADD R20, R7, R20 ;  /* 0x0000001407147221 */ /* 0x000fe20000000000 */
[----:B--2---:R-:W-:-:S04]  /*1180*/  FADD R13, R5, -R18 ;  /* 0x80000012050d7221 */ /* 0x004fc80000000000 */
[----:B------:R-:W-:Y:S01]  /*1190*/  FSEL R5, R20, RZ, P1 ;  /* 0x000000ff14057208 */ /* 0x000fe20000800000 */
[----:B---3--:R-:W-:Y:S01]  /*11a0*/  FADD R9, R9, -R0 ;  /* 0x8000000009097221 */ /* 0x008fe20000000000 */
[-C--:B------:R-:W-:Y:S01]  /*11b0*/  FFMA R12, R21, R10.reuse, R6 ;  /* 0x0000000a150c7223 */ /* 0x080fe20000000006 */
[----:B0-----:R-:W-:Y:S01]  /*11c0*/  FFMA R15, R11, R10, R2 ;  /* 0x0000000a0b0f7223 */ /* 0x001fe20000000002 */
[----:B------:R-:W0:Y:S08]  /*11d0*/  LDC.64 R6, c[0x0][0x2f0] ;  /* 0x0000bc00ff067b82 */ /* 0x000e300000000a00 */
[----:B------:R-:W1:Y:S01]  /*11e0*/  LDC.64 R10, c[0x0][0x210] ;  /* 0x00008400ff0a7b82 */ /* 0x000e620000000a00 */
[----:B------:R-:W-:Y:S01]  /*11f0*/  FADD R15, -R12, R15 ;  /* 0x0000000f0c0f7221 */ /* 0x000fe20000000100 */
[-C--:B------:R-:W-:Y:S01]  /*1200*/  FFMA R18, R13, R3.reuse, R18 ;  /* 0x000000030d127223 */ /* 0x080fe20000000012 */
[----:B------:R-:W-:Y:S01]  /*1210*/  FADD R13, RZ, R5 ;  /* 0x00000005ff0d7221 */ /* 0x000fe20000000000 */
[----:B------:R-:W-:-:S03]  /*1220*/  FFMA R9, R9, R3, R0 ;  /* 0x0000000309097223 */ /* 0x000fc60000000000 */
[----:B------:R-:W-:Y:S01]  /*1230*/  FADD R0, R13, R22 ;  /* 0x000000160d007221 */ /* 0x000fe20000000000 */
[----:B------:R-:W-:Y:S01]  /*1240*/  FFMA R15, R15, R27, R12 ;  /* 0x0000001b0f0f7223 */ /* 0x000fe2000000000c */
[----:B------:R-:W-:-:S03]  /*1250*/  FADD R9, -R18, R9 ;  /* 0x0000000912097221 */ /* 0x000fc60000000100 */
[----:B------:R-:W-:Y:S01]  /*1260*/  FADD R0, R0, R15 ;  /* 0x0000000f00007221 */ /* 0x000fe20000000000 */
[----:B0-----:R-:W-:-:S04]  /*1270*/  IMAD.WIDE R6, R4, 0x4, R6 ;  /* 0x0000000404067825 */ /* 0x001fc800078e0206 */
[----:B-1----:R-:W-:-:S04]  /*1280*/  IMAD.WIDE R10, R4, 0x4, R10 ;  /* 0x00000004040a7825 */ /* 0x002fc800078e020a */
[----:B----4-:R-:W-:-:S04]  /*1290*/  FFMA R9, R9, R19, R18 ;  /* 0x0000001309097223 */ /* 0x010fc80000000012 */
[----:B------:R-:W-:Y:S01]  /*12a0*/  FADD R2, R9, R0 ;  /* 0x0000000009027221 */ /* 0x000fe20000000000 */
[----:B------:R-:W-:-:S04]  /*12b0*/  FSETP.GEU.AND P1, PT, R0, -R9, PT ;  /* 0x800000090000720b */ /* 0x000fc80003f2e000 */
[----:B------:R-:W-:Y:S02]  /*12c0*/  FSEL R9, R2, RZ, P1 ;  /* 0x000000ff02097208 */ /* 0x000fe40000800000 */
[----:B------:R-:W-:Y:S01]  /*12d0*/  IADD3 R2, P1, R4, UR6, RZ ;  /* 0x0000000604027c10 */ /* 0x000fe2000ff3e0ff */
[----:B------:R0:W-:Y:S01]  /*12e0*/  @!P0 STG.E desc[UR4][R6.64], R5 ;  /* 0x0000000506008986 */ /* 0x0001e2000c101904 */
[----:B------:R-:W-:Y:S02]  /*12f0*/  FSETP.GTU.AND P2, PT, R9, RZ, PT ;  /* 0x000000ff0900720b */ /* 0x000fe40003f4c000 */
[----:B------:R-:W-:Y:S01]  /*1300*/  LEA.HI.X.SX32 R3, R4, UR7, 0x1, P1 ;  /* 0x0000000704037c11 */ /* 0x000fe200088f0eff */
[----:B------:R0:W-:Y:S01]  /*1310*/  @!P0 STG.E desc[UR4][R10.64], R9 ;  /* 0x000000090a008986 */ /* 0x0001e2000c101904 */
[----:B------:R-:W-:Y:S01]  /*1320*/  SEL R13, RZ, 0x1, P2 ;  /* 0x00000001ff0d7807 */ /* 0x000fe20001000000 */
[----:B0-----:R-:W-:Y:S08]  /*1330*/  @P0 EXIT ;  /* 0x000000000000094d */ /* 0x001ff00003800000 */
[----:B------:R-:W-:Y:S01]  /*1340*/  STG.E.U8 desc[UR4][R2.64], R13 ;  /* 0x0000000d02007986 */ /* 0x000fe2000c101104 */
[----:B------:R-:W-:Y:S05]  /*1350*/  EXIT ;  /* 0x000000000000794d */ /* 0x000fea0003800000 */
.L_x_0:
[----:B------:R-:W-:-:S00]  /*1360*/  BRA `(.L_x_0) ;  /* 0xfffffffc00fc7947 */ /* 0x000fc0000383ffff */
[----:B------:R-:W-:-:S00]  /*1370*/  NOP ;  /* 0x0000000000007918 */ /* 0x000fc00000000000 */
        /* <DEDUP_REMOVED lines=8> */
.L_x_1:


//--------------------- .nv.global.init           --------------------------
	.section	.nv.global.init,"aw",@progbits
.nv.global.init:
	.type		_$_str,@object
	.size		_$_str,(_$_str_$_2 - _$_str)
_$_str:
        /*0000*/ 	.byte	0x5f, 0x5f, 0x43, 0x55, 0x44, 0x41, 0x5f, 0x46, 0x54, 0x5a, 0x00
	.type		_$_str_$_2,@object
	.size		_$_str_$_2,(.L_1 - _$_str_$_2)
_$_str_$_2:
        /*000b*/ 	.byte	0x5f, 0x5f, 0x43, 0x55, 0x44, 0x41, 0x5f, 0x50, 0x52, 0x45, 0x43, 0x5f, 0x53, 0x51, 0x52, 0x54
        /*001b*/ 	.byte	0x00
.L_1:


//--------------------- .nv.constant0.triton_poi_fused__native_batch_norm_legit_no_training__unsafe_index_add_mul_relu_sub_threshold_backward_48 --------------------------
	.section	.nv.constant0.triton_poi_fused__native_batch_norm_legit_no_training__unsafe_index_add_mul_relu_sub_threshold_backward_48,"a",@progbits
	.sectionflags	@""
	.align	4
.nv.constant0.triton_poi_fused__native_batch_norm_legit_no_training__unsafe_index_add_mul_relu_sub_threshold_backward_48:
	.zero		772
